	.headerflags	@"EF_CUDA_TEXMODE_UNIFIED EF_CUDA_64BIT_ADDRESS EF_CUDA_ACCELERATORS EF_CUDA_SM90 EF_CUDA_VIRTUAL_SM(EF_CUDA_SM90)"
	.elftype	@"ET_EXEC"


//--------------------- .nv.info                  --------------------------
	.section	.nv.info,"",@"SHT_CUDA_INFO"
	.align	4


	//----- nvinfo : EIATTR_REGCOUNT
	.align		4
        /*0000*/ 	.byte	0x04, 0x2f
        /*0002*/ 	.short	(.L_2 - .L_1)
	.align		4
.L_1:
        /*0004*/ 	.word	index@(triton_per_fused_add_clone_max_pool2d_with_indices_native_layer_norm_native_layer_norm_backward_35)
        /*0008*/ 	.word	0x00000028


	//----- nvinfo : EIATTR_MIN_STACK_SIZE
	.align		4
.L_2:
        /*000c*/ 	.byte	0x04, 0x12
        /*000e*/ 	.short	(.L_4 - .L_3)
	.align		4
.L_3:
        /*0010*/ 	.word	index@(triton_per_fused_add_clone_max_pool2d_with_indices_native_layer_norm_native_layer_norm_backward_35)
        /*0014*/ 	.word	0x00000000


	//----- nvinfo : EIATTR_FRAME_SIZE
	.align		4
.L_4:
        /*0018*/ 	.byte	0x04, 0x11
        /*001a*/ 	.short	(.L_6 - .L_5)
	.align		4
.L_5:
        /*001c*/ 	.word	index@(triton_per_fused_add_clone_max_pool2d_with_indices_native_layer_norm_native_layer_norm_backward_35)
        /*0020*/ 	.word	0x00000000


	//----- nvinfo : EIATTR_MIN_STACK_SIZE
	.align		4
.L_6:
        /*0024*/ 	.byte	0x04, 0x12
        /*0026*/ 	.short	(.L_8 - .L_7)
	.align		4
.L_7:
        /*0028*/ 	.word	index@(triton_per_fused_add_clone_max_pool2d_with_indices_native_layer_norm_native_layer_norm_backward_35)
        /*002c*/ 	.word	0x00000000
.L_8:


//--------------------- .nv.info.triton_per_fused_add_clone_max_pool2d_with_indices_native_layer_norm_native_layer_norm_backward_35 --------------------------
	.section	.nv.info.triton_per_fused_add_clone_max_pool2d_with_indices_native_layer_norm_native_layer_norm_backward_35,"",@"SHT_CUDA_INFO"
	.sectionflags	@""
	.align	4


	//----- nvinfo : EIATTR_CUDA_API_VERSION
	.align		4
        /*0000*/ 	.byte	0x04, 0x37
        /*0002*/ 	.short	(.L_10 - .L_9)
.L_9:
        /*0004*/ 	.word	0x0000007c


	//----- nvinfo : EIATTR_KPARAM_INFO
	.align		4
.L_10:
        /*0008*/ 	.byte	0x04, 0x17
        /*000a*/ 	.short	(.L_12 - .L_11)
.L_11:
        /*000c*/ 	.word	0x00000000
        /*0010*/ 	.short	0x000b
        /*0012*/ 	.short	0x0054
        /*0014*/ 	.byte	0x00, 0xf0, 0x11, 0x00


	//----- nvinfo : EIATTR_KPARAM_INFO
	.align		4
.L_12:
        /*0018*/ 	.byte	0x04, 0x17
        /*001a*/ 	.short	(.L_14 - .L_13)
.L_13:
        /*001c*/ 	.word	0x00000000
        /*0020*/ 	.short	0x000a
        /*0022*/ 	.short	0x0050
        /*0024*/ 	.byte	0x00, 0xf0, 0x11, 0x00


	//----- nvinfo : EIATTR_KPARAM_INFO
	.align		4
.L_14:
        /*0028*/ 	.byte	0x04, 0x17
        /*002a*/ 	.short	(.L_16 - .L_15)
.L_15:
        /*002c*/ 	.word	0x00000000
        /*0030*/ 	.short	0x0009
        /*0032*/ 	.short	0x0048
        /*0034*/ 	.byte	0x00, 0xf4, 0x21, 0x00


	//----- nvinfo : EIATTR_KPARAM_INFO
	.align		4
.L_16:
        /*0038*/ 	.byte	0x04, 0x17
        /*003a*/ 	.short	(.L_18 - .L_17)
.L_17:
        /*003c*/ 	.word	0x00000000
        /*0040*/ 	.short	0x0008
        /*0042*/ 	.short	0x0040
        /*0044*/ 	.byte	0x00, 0xf4, 0x21, 0x00


	//----- nvinfo : EIATTR_KPARAM_INFO
	.align		4
.L_18:
        /*0048*/ 	.byte	0x04, 0x17
        /*004a*/ 	.short	(.L_20 - .L_19)
.L_19:
        /*004c*/ 	.word	0x00000000
        /*0050*/ 	.short	0x0007
        /*0052*/ 	.short	0x0038
        /*0054*/ 	.byte	0x00, 0xf4, 0x21, 0x00


	//----- nvinfo : EIATTR_KPARAM_INFO
	.align		4
.L_20:
        /*0058*/ 	.byte	0x04, 0x17
        /*005a*/ 	.short	(.L_22 - .L_21)
.L_21:
        /*005c*/ 	.word	0x00000000
        /*0060*/ 	.short	0x0006
        /*0062*/ 	.short	0x0030
        /*0064*/ 	.byte	0x00, 0xf4, 0x21, 0x00


	//----- nvinfo : EIATTR_KPARAM_INFO
	.align		4
.L_22:
        /*0068*/ 	.byte	0x04, 0x17
        /*006a*/ 	.short	(.L_24 - .L_23)
.L_23:
        /*006c*/ 	.word	0x00000000
        /*0070*/ 	.short	0x0005
        /*0072*/ 	.short	0x0028
        /*0074*/ 	.byte	0x00, 0xf4, 0x21, 0x00


	//----- nvinfo : EIATTR_KPARAM_INFO
	.align		4
.L_24:
        /*0078*/ 	.byte	0x04, 0x17
        /*007a*/ 	.short	(.L_26 - .L_25)
.L_25:
        /*007c*/ 	.word	0x00000000
        /*0080*/ 	.short	0x0004
        /*0082*/ 	.short	0x0020
        /*0084*/ 	.byte	0x00, 0xf4, 0x21, 0x00


	//----- nvinfo : EIATTR_KPARAM_INFO
	.align		4
.L_26:
        /*0088*/ 	.byte	0x04, 0x17
        /*008a*/ 	.short	(.L_28 - .L_27)
.L_27:
        /*008c*/ 	.word	0x00000000
        /*0090*/ 	.short	0x0003
        /*0092*/ 	.short	0x0018
        /*0094*/ 	.byte	0x00, 0xf4, 0x21, 0x00


	//----- nvinfo : EIATTR_KPARAM_INFO
	.align		4
.L_28:
        /*0098*/ 	.byte	0x04, 0x17
        /*009a*/ 	.short	(.L_30 - .L_29)
.L_29:
        /*009c*/ 	.word	0x00000000
        /*00a0*/ 	.short	0x0002
        /*00a2*/ 	.short	0x0010
        /*00a4*/ 	.byte	0x00, 0xf4, 0x21, 0x00


	//----- nvinfo : EIATTR_KPARAM_INFO
	.align		4
.L_30:
        /*00a8*/ 	.byte	0x04, 0x17
        /*00aa*/ 	.short	(.L_32 - .L_31)
.L_31:
        /*00ac*/ 	.word	0x00000000
        /*00b0*/ 	.short	0x0001
        /*00b2*/ 	.short	0x0008
        /*00b4*/ 	.byte	0x00, 0xf4, 0x21, 0x00


	//----- nvinfo : EIATTR_KPARAM_INFO
	.align		4
.L_32:
        /*00b8*/ 	.byte	0x04, 0x17
        /*00ba*/ 	.short	(.L_34 - .L_33)
.L_33:
        /*00bc*/ 	.word	0x00000000
        /*00c0*/ 	.short	0x0000
        /*00c2*/ 	.short	0x0000
        /*00c4*/ 	.byte	0x00, 0xf4, 0x21, 0x00


	//----- nvinfo : EIATTR_SPARSE_MMA_MASK
	.align		4
.L_34:
        /*00c8*/ 	.byte	0x03, 0x50
        /*00ca*/ 	.short	0x0000


	//----- nvinfo : EIATTR_MAXREG_COUNT
	.align		4
        /*00cc*/ 	.byte	0x03, 0x1b
        /*00ce*/ 	.short	0x00ff


	//----- nvinfo : EIATTR_COOP_GROUP_MASK_REGIDS
	.align		4
        /*00d0*/ 	.byte	0x04, 0x29
        /*00d2*/ 	.short	(.L_36 - .L_35)


	//   ....[0]....
.L_35:
        /*00d4*/ 	.word	0xffffffff


	//   ....[1]....
        /*00d8*/ 	.word	0xffffffff


	//   ....[2]....
        /*00dc*/ 	.word	0xffffffff


	//   ....[3]....
        /*00e0*/ 	.word	0xffffffff


	//   ....[4]....
        /*00e4*/ 	.word	0xffffffff


	//   ....[5]....
        /*00e8*/ 	.word	0xffffffff


	//   ....[6]....
        /*00ec*/ 	.word	0xffffffff


	//   ....[7]....
        /*00f0*/ 	.word	0xffffffff


	//   ....[8]....
        /*00f4*/ 	.word	0xffffffff


	//   ....[9]....
        /*00f8*/ 	.word	0xffffffff


	//   ....[10]....
        /*00fc*/ 	.word	0xffffffff


	//   ....[11]....
        /*0100*/ 	.word	0xffffffff


	//   ....[12]....
        /*0104*/ 	.word	0xffffffff


	//   ....[13]....
        /*0108*/ 	.word	0xffffffff


	//   ....[14]....
        /*010c*/ 	.word	0xffffffff


	//   ....[15]....
        /*0110*/ 	.word	0xffffffff


	//----- nvinfo : EIATTR_COOP_GROUP_INSTR_OFFSETS
	.align		4
.L_36:
        /*0114*/ 	.byte	0x04, 0x28
        /*0116*/ 	.short	(.L_38 - .L_37)


	//   ....[0]....
.L_37:
        /*0118*/ 	.word	0x000008f0


	//   ....[1]....
        /*011c*/ 	.word	0x00000910


	//   ....[2]....
        /*0120*/ 	.word	0x00000930


	//   ....[3]....
        /*0124*/ 	.word	0x00000950


	//   ....[4]....
        /*0128*/ 	.word	0x00000970


	//   ....[5]....
        /*012c*/ 	.word	0x00000a70


	//   ....[6]....
        /*0130*/ 	.word	0x00000a90


	//   ....[7]....
        /*0134*/ 	.word	0x00000ad0


	//   ....[8]....
        /*0138*/ 	.word	0x00000bd0


	//   ....[9]....
        /*013c*/ 	.word	0x00000bf0


	//   ....[10]....
        /*0140*/ 	.word	0x00000c10


	//   ....[11]....
        /*0144*/ 	.word	0x00000c30


	//   ....[12]....
        /*0148*/ 	.word	0x00000c50


	//   ....[13]....
        /*014c*/ 	.word	0x00000d30


	//   ....[14]....
        /*0150*/ 	.word	0x00000d90


	//   ....[15]....
        /*0154*/ 	.word	0x00000dc0


	//----- nvinfo : EIATTR_EXIT_INSTR_OFFSETS
	.align		4
.L_38:
        /*0158*/ 	.byte	0x04, 0x1c
        /*015a*/ 	.short	(.L_40 - .L_39)


	//   ....[0]....
.L_39:
        /*015c*/ 	.word	0x00001120


	//   ....[1]....
        /*0160*/ 	.word	0x00001150


	//----- nvinfo : EIATTR_REQNTID
	.align		4
.L_40:
        /*0164*/ 	.byte	0x04, 0x10
        /*0166*/ 	.short	(.L_42 - .L_41)
.L_41:
        /*0168*/ 	.word	0x00000100
        /*016c*/ 	.word	0x00000001
        /*0170*/ 	.word	0x00000001


	//----- nvinfo : EIATTR_CBANK_PARAM_SIZE
	.align		4
.L_42:
        /*0174*/ 	.byte	0x03, 0x19
        /*0176*/ 	.short	0x0058


	//----- nvinfo : EIATTR_PARAM_CBANK
	.align		4
        /*0178*/ 	.byte	0x04, 0x0a
        /*017a*/ 	.short	(.L_44 - .L_43)
	.align		4
.L_43:
        /*017c*/ 	.word	index@(.nv.constant0.triton_per_fused_add_clone_max_pool2d_with_indices_native_layer_norm_native_layer_norm_backward_35)
        /*0180*/ 	.short	0x0210
        /*0182*/ 	.short	0x0058


	//----- nvinfo : EIATTR_SW_WAR
	.align		4
.L_44:
        /*0184*/ 	.byte	0x04, 0x36
        /*0186*/ 	.short	(.L_46 - .L_45)
.L_45:
        /*0188*/ 	.word	0x00000008
.L_46:


//--------------------- .nv.callgraph             --------------------------
	.section	.nv.callgraph,"",@"SHT_CUDA_CALLGRAPH"
	.align	4
	.sectionentsize	8
	.align		4
        /*0000*/ 	.word	0x00000000
	.align		4
        /*0004*/ 	.word	0xffffffff
	.align		4
        /*0008*/ 	.word	0x00000000
	.align		4
        /*000c*/ 	.word	0xfffffffe
	.align		4
        /*0010*/ 	.word	0x00000000
	.align		4
        /*0014*/ 	.word	0xfffffffd
	.align		4
        /*0018*/ 	.word	0x00000000
	.align		4
        /*001c*/ 	.word	0xfffffffc


//--------------------- .nv.constant4             --------------------------
	.section	.nv.constant4,"a",@progbits
	.align	8
	.align		8
.nv.constant4:
        /*0000*/ 	.dword	_$_str


//--------------------- .text.triton_per_fused_add_clone_max_pool2d_with_indices_native_layer_norm_native_layer_norm_backward_35 --------------------------
	.section	.text.triton_per_fused_add_clone_max_pool2d_with_indices_native_layer_norm_native_layer_norm_backward_35,"ax",@progbits
	.sectionflags	@"SHF_BARRIERS=1"
	.align	128
        .global         triton_per_fused_add_clone_max_pool2d_with_indices_native_layer_norm_native_layer_norm_backward_35
        .type           triton_per_fused_add_clone_max_pool2d_with_indices_native_layer_norm_native_layer_norm_backward_35,@function
        .size           triton_per_fused_add_clone_max_pool2d_with_indices_native_layer_norm_native_layer_norm_backward_35,(.L_x_1 - triton_per_fused_add_clone_max_pool2d_with_indices_native_layer_norm_native_layer_norm_backward_35)
        .other          triton_per_fused_add_clone_max_pool2d_with_indices_native_layer_norm_native_layer_norm_backward_35,@"STO_CUDA_ENTRY STV_DEFAULT"
triton_per_fused_add_clone_max_pool2d_with_indices_native_layer_norm_native_layer_norm_backward_35:
.text.triton_per_fused_add_clone_max_pool2d_with_indices_native_layer_norm_native_layer_norm_backward_35:
[----:B------:R-:W0:Y:S02]  /*0000*/  LDC R1, c[0x0][0x28] ;  /* 0x00000a00ff017b82 */ /* 0x000e240000000800 */
[----:B------:R-:W1:Y:S01]  /*0010*/  S2R R5, SR_CTAID.X ;  /* 0x0000000000057919 */ /* 0x000e620000002500 */
[----:B------:R-:W2:Y:S01]  /*0020*/  LDC.64 R24, c[0x0][0x210] ;  /* 0x00008400ff187b82 */ /* 0x000ea20000000a00 */
[----:B------:R-:W-:Y:S02]  /*0030*/  CS2R R12, SRZ ;  /* 0x00000000000c7805 */ /* 0x000fe4000001ff00 */
[----:B------:R-:W-:Y:S01]  /*0040*/  CS2R R14, SRZ ;  /* 0x00000000000e7805 */ /* 0x000fe2000001ff00 */
[----:B------:R-:W3:Y:S01]  /*0050*/  S2R R6, SR_TID.X ;  /* 0x0000000000067919 */ /* 0x000ee20000002100 */
[----:B------:R-:W-:Y:S02]  /*0060*/  CS2R R20, SRZ ;  /* 0x0000000000147805 */ /* 0x000fe4000001ff00 */
[----:B------:R-:W-:Y:S01]  /*0070*/  CS2R R22, SRZ ;  /* 0x0000000000167805 */ /* 0x000fe2000001ff00 */
[----:B------:R-:W-:Y:S01]  /*0080*/  ULDC.64 UR6, c[0x0][0x208] ;  /* 0x0000820000067ab9 */ /* 0x000fe20000000a00 */
[----:B-1----:R-:W-:-:S04]  /*0090*/  LEA.HI R17, R5, R5, RZ, 0x1 ;  /* 0x0000000505117211 */ /* 0x002fc800078f08ff */
[----:B------:R-:W-:Y:S01]  /*00a0*/  LOP3.LUT R4, R17, 0xfffffffe, RZ, 0xc0, !PT ;  /* 0xfffffffe11047812 */ /* 0x000fe200078ec0ff */
[----:B---3--:R-:W-:Y:S01]  /*00b0*/  IMAD.SHL.U32 R18, R6, 0x4, RZ ;  /* 0x0000000406127824 */ /* 0x008fe200078e00ff */
[----:B------:R-:W-:-:S03]  /*00c0*/  SHF.R.S32.HI R16, RZ, 0x1, R17 ;  /* 0x00000001ff107819 */ /* 0x000fc60000011411 */
[----:B------:R-:W-:Y:S01]  /*00d0*/  IMAD.IADD R19, R5, 0x1, -R4 ;  /* 0x0000000105137824 */ /* 0x000fe200078e0a04 */
[----:B------:R-:W-:-:S03]  /*00e0*/  LOP3.LUT R18, R18, 0x3fc, RZ, 0xc0, !PT ;  /* 0x000003fc12127812 */ /* 0x000fc600078ec0ff */
[----:B------:R-:W-:Y:S01]  /*00f0*/  IMAD R27, R16, 0x4, R19 ;  /* 0x00000004101b7824 */ /* 0x000fe200078e0213 */
[----:B------:R-:W-:-:S03]  /*0100*/  ISETP.GE.U32.AND P0, PT, R18, 0x300, PT ;  /* 0x000003001200780c */ /* 0x000fc60003f06070 */
[----:B------:R-:W-:-:S04]  /*0110*/  IMAD R27, R27, 0x600, R18 ;  /* 0x000006001b1b7824 */ /* 0x000fc800078e0212 */
[C---:B------:R-:W-:Y:S02]  /*0120*/  VIADD R31, R27.reuse, 0x300 ;  /* 0x000003001b1f7836 */ /* 0x040fe40000000000 */
[----:B--2---:R-:W-:-:S04]  /*0130*/  IMAD.WIDE R28, R27, 0x4, R24 ;  /* 0x000000041b1c7825 */ /* 0x004fc800078e0218 */
[--C-:B------:R-:W-:Y:S01]  /*0140*/  IMAD.WIDE R30, R31, 0x4, R24.reuse ;  /* 0x000000041f1e7825 */ /* 0x100fe200078e0218 */
[----:B------:R-:W2:Y:S04]  /*0150*/  @!P0 LDG.E.128 R12, desc[UR6][R28.64] ;  /* 0x000000061c0c8981 */ /* 0x000ea8000c1e1d00 */
[----:B------:R-:W3:Y:S01]  /*0160*/  @!P0 LDG.E.128 R20, desc[UR6][R30.64] ;  /* 0x000000061e148981 */ /* 0x000ee2000c1e1d00 */
[----:B------:R-:W-:Y:S01]  /*0170*/  VIADD R33, R27, 0xc00 ;  /* 0x00000c001b217836 */ /* 0x000fe20000000000 */
[----:B------:R-:W-:Y:S02]  /*0180*/  CS2R R8, SRZ ;  /* 0x0000000000087805 */ /* 0x000fe4000001ff00 */
[----:B------:R-:W-:Y:S01]  /*0190*/  CS2R R10, SRZ ;  /* 0x00000000000a7805 */ /* 0x000fe2000001ff00 */
[----:B------:R-:W-:-:S05]  /*01a0*/  IMAD.WIDE R32, R33, 0x4, R24 ;  /* 0x0000000421207825 */ /* 0x000fca00078e0218 */
[----:B------:R-:W4:Y:S01]  /*01b0*/  @!P0 LDG.E.128 R8, desc[UR6][R32.64] ;  /* 0x0000000620088981 */ /* 0x000f22000c1e1d00 */
[----:B------:R-:W-:-:S04]  /*01c0*/  VIADD R27, R27, 0xf00 ;  /* 0x00000f001b1b7836 */ /* 0x000fc80000000000 */
[----:B------:R-:W-:Y:S01]  /*01d0*/  IMAD.WIDE R24, R27, 0x4, R24 ;  /* 0x000000041b187825 */ /* 0x000fe200078e0218 */
[----:B--2---:R-:W-:Y:S02]  /*01e0*/  SEL R4, R15, RZ, !P0 ;  /* 0x000000ff0f047207 */ /* 0x004fe40004000000 */
[----:B------:R-:W-:Y:S02]  /*01f0*/  SEL R28, R14, RZ, !P0 ;  /* 0x000000ff0e1c7207 */ /* 0x000fe40004000000 */
[----:B---3--:R-:W-:Y:S02]  /*0200*/  SEL R23, R23, RZ, !P0 ;  /* 0x000000ff17177207 */ /* 0x008fe40004000000 */
[----:B------:R-:W-:Y:S02]  /*0210*/  SEL R29, R22, RZ, !P0 ;  /* 0x000000ff161d7207 */ /* 0x000fe40004000000 */
[----:B------:R-:W-:Y:S02]  /*0220*/  FSETP.GT.AND P2, PT, R23, R4, PT ;  /* 0x000000041700720b */ /* 0x000fe40003f44000 */
[----:B------:R-:W-:-:S02]  /*0230*/  SEL R26, R13, RZ, !P0 ;  /* 0x000000ff0d1a7207 */ /* 0x000fc40004000000 */
[----:B------:R-:W-:Y:S02]  /*0240*/  SEL R21, R21, RZ, !P0 ;  /* 0x000000ff15157207 */ /* 0x000fe40004000000 */
[----:B------:R-:W-:Y:S02]  /*0250*/  FSETP.GT.AND P5, PT, R29, R28, PT ;  /* 0x0000001c1d00720b */ /* 0x000fe40003fa4000 */
[----:B------:R-:W-:Y:S02]  /*0260*/  FSETP.GT.AND P4, PT, R21, R26, PT ;  /* 0x0000001a1500720b */ /* 0x000fe40003f84000 */
[----:B------:R-:W-:Y:S02]  /*0270*/  SEL R22, R12, RZ, !P0 ;  /* 0x000000ff0c167207 */ /* 0x000fe40004000000 */
[----:B------:R-:W-:Y:S02]  /*0280*/  SEL R15, R20, RZ, !P0 ;  /* 0x000000ff140f7207 */ /* 0x000fe40004000000 */
[----:B------:R-:W-:-:S02]  /*0290*/  FSETP.NAN.AND P1, PT, R23, R23, PT ;  /* 0x000000171700720b */ /* 0x000fc40003f28000 */
[----:B------:R-:W-:Y:S02]  /*02a0*/  FSETP.GT.AND P3, PT, R15, R22, PT ;  /* 0x000000160f00720b */ /* 0x000fe40003f64000 */
[----:B------:R-:W-:Y:S02]  /*02b0*/  @!P2 SEL R23, R23, R4, P1 ;  /* 0x000000041717a207 */ /* 0x000fe40000800000 */
[----:B------:R-:W-:Y:S02]  /*02c0*/  P2R R13, PR, RZ, 0x4 ;  /* 0x00000004ff0d7803 */ /* 0x000fe40000000000 */
[----:B------:R-:W-:Y:S02]  /*02d0*/  FSETP.NAN.AND P1, PT, R29, R29, PT ;  /* 0x0000001d1d00720b */ /* 0x000fe40003f28000 */
[----:B------:R-:W-:Y:S02]  /*02e0*/  FSETP.NAN.AND P2, PT, R21, R21, PT ;  /* 0x000000151500720b */ /* 0x000fe40003f48000 */
[----:B----4-:R-:W-:-:S02]  /*02f0*/  SEL R12, R8, RZ, !P0 ;  /* 0x000000ff080c7207 */ /* 0x010fc40004000000 */
[----:B------:R-:W-:Y:S02]  /*0300*/  @!P5 SEL R29, R29, R28, P1 ;  /* 0x0000001c1d1dd207 */ /* 0x000fe40000800000 */
[----:B------:R-:W-:Y:S02]  /*0310*/  @!P4 SEL R21, R21, R26, P2 ;  /* 0x0000001a1515c207 */ /* 0x000fe40001000000 */
[----:B------:R-:W-:Y:S02]  /*0320*/  FSETP.NAN.AND P1, PT, R12, R12, PT ;  /* 0x0000000c0c00720b */ /* 0x000fe40003f28000 */
[C---:B------:R-:W-:Y:S02]  /*0330*/  FSETP.NAN.AND P2, PT, R15.reuse, R15, PT ;  /* 0x0000000f0f00720b */ /* 0x040fe40003f48000 */
[----:B------:R-:W-:Y:S02]  /*0340*/  P2R R4, PR, RZ, 0x8 ;  /* 0x00000008ff047803 */ /* 0x000fe40000000000 */
[----:B------:R-:W-:-:S02]  /*0350*/  @!P3 SEL R15, R15, R22, P2 ;  /* 0x000000160f0fb207 */ /* 0x000fc40001000000 */
[----:B------:R-:W-:Y:S02]  /*0360*/  SEL R26, R9, RZ, !P0 ;  /* 0x000000ff091a7207 */ /* 0x000fe40004000000 */
[----:B------:R-:W-:Y:S02]  /*0370*/  CS2R R8, SRZ ;  /* 0x0000000000087805 */ /* 0x000fe4000001ff00 */
[----:B------:R-:W-:Y:S02]  /*0380*/  FSETP.GEU.AND P3, PT, R15, R12, PT ;  /* 0x0000000c0f00720b */ /* 0x000fe40003f6e000 */
[----:B------:R-:W-:Y:S02]  /*0390*/  SEL R30, R10, RZ, !P0 ;  /* 0x000000ff0a1e7207 */ /* 0x000fe40004000000 */
[----:B------:R-:W-:Y:S02]  /*03a0*/  @!P1 SEL R12, R12, R15, !P3 ;  /* 0x0000000f0c0c9207 */ /* 0x000fe40005800000 */
[----:B------:R-:W-:-:S02]  /*03b0*/  SEL R15, R11, RZ, !P0 ;  /* 0x000000ff0b0f7207 */ /* 0x000fc40004000000 */
[----:B------:R-:W-:Y:S02]  /*03c0*/  CS2R R10, SRZ ;  /* 0x00000000000a7805 */ /* 0x000fe4000001ff00 */
[-C--:B------:R-:W-:Y:S02]  /*03d0*/  FSETP.NAN.AND P1, PT, R26, R26.reuse, PT ;  /* 0x0000001a1a00720b */ /* 0x080fe40003f28000 */
[----:B------:R-:W-:Y:S02]  /*03e0*/  FSETP.GEU.AND P2, PT, R21, R26, PT ;  /* 0x0000001a1500720b */ /* 0x000fe40003f4e000 */
[----:B------:R-:W-:Y:S01]  /*03f0*/  P2R R7, PR, RZ, 0x8 ;  /* 0x00000008ff077803 */ /* 0x000fe20000000000 */
[----:B------:R-:W2:Y:S01]  /*0400*/  @!P0 LDG.E.128 R8, desc[UR6][R24.64] ;  /* 0x0000000618088981 */ /* 0x000ea2000c1e1d00 */
[----:B------:R-:W-:Y:S02]  /*0410*/  P2R R20, PR, RZ, 0x4 ;  /* 0x00000004ff147803 */ /* 0x000fe40000000000 */
[----:B------:R-:W-:-:S02]  /*0420*/  FSETP.NAN.AND P3, PT, R15, R15, PT ;  /* 0x0000000f0f00720b */ /* 0x000fc40003f68000 */
[----:B------:R-:W-:Y:S02]  /*0430*/  P2R R3, PR, RZ, 0x10 ;  /* 0x00000010ff037803 */ /* 0x000fe40000000000 */
[----:B------:R-:W-:Y:S02]  /*0440*/  P2R R14, PR, RZ, 0x20 ;  /* 0x00000020ff0e7803 */ /* 0x000fe40000000000 */
[----:B------:R-:W-:Y:S02]  /*0450*/  @!P1 SEL R26, R26, R21, !P2 ;  /* 0x000000151a1a9207 */ /* 0x000fe40005000000 */
[-C--:B------:R-:W-:Y:S02]  /*0460*/  FSETP.NAN.AND P2, PT, R30, R30.reuse, PT ;  /* 0x0000001e1e00720b */ /* 0x080fe40003f48000 */
[----:B------:R-:W-:Y:S02]  /*0470*/  FSETP.GEU.AND P1, PT, R29, R30, PT ;  /* 0x0000001e1d00720b */ /* 0x000fe40003f2e000 */
[----:B------:R-:W-:-:S02]  /*0480*/  LEA.HI R17, R17, R16, RZ, 0x1 ;  /* 0x0000001011117211 */ /* 0x000fc400078f08ff */
[----:B------:R-:W-:-:S07]  /*0490*/  P2R R21, PR, RZ, 0x2 ;  /* 0x00000002ff157803 */ /* 0x000fce0000000000 */
[----:B------:R-:W-:Y:S02]  /*04a0*/  @!P2 SEL R30, R30, R29, !P1 ;  /* 0x0000001d1e1ea207 */ /* 0x000fe40004800000 */
[----:B------:R-:W-:-:S04]  /*04b0*/  FSETP.GEU.AND P2, PT, R23, R15, PT ;  /* 0x0000000f1700720b */ /* 0x000fc80003f4e000 */
[----:B------:R-:W-:Y:S02]  /*04c0*/  @!P3 SEL R15, R15, R23, !P2 ;  /* 0x000000170f0fb207 */ /* 0x000fe40005000000 */
[----:B------:R-:W-:Y:S02]  /*04d0*/  P2R R22, PR, RZ, 0x4 ;  /* 0x00000004ff167803 */ /* 0x000fe40000000000 */
[----:B------:R-:W-:Y:S01]  /*04e0*/  ISETP.NE.AND P2, PT, R13, RZ, PT ;  /* 0x000000ff0d00720c */ /* 0x000fe20003f45270 */
[----:B------:R-:W-:Y:S01]  /*04f0*/  IMAD R19, R19, 0x300, R18 ;  /* 0x0000030013137824 */ /* 0x000fe200078e0212 */
[----:B------:R-:W-:-:S05]  /*0500*/  LOP3.LUT R17, R17, 0xfffffffe, RZ, 0xc0, !PT ;  /* 0xfffffffe11117812 */ /* 0x000fca00078ec0ff */
[----:B------:R-:W-:Y:S01]  /*0510*/  IMAD.IADD R17, R16, 0x1, -R17 ;  /* 0x0000000110117824 */ /* 0x000fe200078e0a11 */
[----:B--2---:R-:W-:Y:S02]  /*0520*/  SEL R28, R9, RZ, !P0 ;  /* 0x000000ff091c7207 */ /* 0x004fe40004000000 */
[----:B------:R-:W-:Y:S02]  /*0530*/  SEL R27, R8, RZ, !P0 ;  /* 0x000000ff081b7207 */ /* 0x000fe40004000000 */
[-C--:B------:R-:W-:Y:S01]  /*0540*/  FSETP.NAN.AND P4, PT, R28, R28.reuse, PT ;  /* 0x0000001c1c00720b */ /* 0x080fe20003f88000 */
[----:B------:R-:W1:Y:S01]  /*0550*/  LDC.64 R8, c[0x0][0x218] ;  /* 0x00008600ff087b82 */ /* 0x000e620000000a00 */
[----:B------:R-:W-:Y:S02]  /*0560*/  FSETP.NAN.AND P5, PT, R27, R27, PT ;  /* 0x0000001b1b00720b */ /* 0x000fe40003fa8000 */
[----:B------:R-:W-:Y:S02]  /*0570*/  FSETP.GEU.AND P3, PT, R26, R28, PT ;  /* 0x0000001c1a00720b */ /* 0x000fe40003f6e000 */
[----:B------:R-:W-:-:S07]  /*0580*/  SEL R29, R10, RZ, !P0 ;  /* 0x000000ff0a1d7207 */ /* 0x000fce0004000000 */
[----:B------:R-:W-:Y:S02]  /*0590*/  @!P4 FSEL R28, R28, R26, !P3 ;  /* 0x0000001a1c1cc208 */ /* 0x000fe40005800000 */
[----:B------:R-:W-:Y:S02]  /*05a0*/  FSETP.GEU.AND P4, PT, R12, R27, PT ;  /* 0x0000001b0c00720b */ /* 0x000fe40003f8e000 */
[----:B------:R-:W-:Y:S02]  /*05b0*/  SEL R26, R11, RZ, !P0 ;  /* 0x000000ff0b1a7207 */ /* 0x000fe40004000000 */
[----:B------:R-:W-:Y:S02]  /*05c0*/  @!P5 FSEL R27, R27, R12, !P4 ;  /* 0x0000000c1b1bd208 */ /* 0x000fe40006000000 */
[----:B------:R-:W2:Y:S01]  /*05d0*/  LDC.64 R12, c[0x0][0x220] ;  /* 0x00008800ff0c7b82 */ /* 0x000ea20000000a00 */
[----:B------:R-:W-:Y:S02]  /*05e0*/  SHF.R.S32.HI R10, RZ, 0x1f, R5 ;  /* 0x0000001fff0a7819 */ /* 0x000fe40000011405 */
[----:B------:R-:W-:-:S02]  /*05f0*/  FSETP.NAN.AND P6, PT, R26, R26, PT ;  /* 0x0000001a1a00720b */ /* 0x000fc40003fc8000 */
[----:B------:R-:W-:Y:S02]  /*0600*/  LEA.HI R10, R10, R5, RZ, 0x2 ;  /* 0x000000050a0a7211 */ /* 0x000fe400078f10ff */
[----:B------:R-:W-:Y:S02]  /*0610*/  FSETP.NAN.AND P1, PT, R29, R29, PT ;  /* 0x0000001d1d00720b */ /* 0x000fe40003f28000 */
[----:B------:R-:W-:Y:S02]  /*0620*/  SHF.R.S32.HI R10, RZ, 0x2, R10 ;  /* 0x00000002ff0a7819 */ /* 0x000fe4000001140a */
[----:B------:R-:W-:-:S03]  /*0630*/  FSETP.GEU.AND P5, PT, R15, R26, PT ;  /* 0x0000001a0f00720b */ /* 0x000fc60003fae000 */
[----:B------:R-:W-:Y:S02]  /*0640*/  IMAD R10, R10, 0x9300, R19 ;  /* 0x000093000a0a7824 */ /* 0x000fe400078e0213 */
[----:B------:R-:W-:Y:S02]  /*0650*/  @!P6 FSEL R26, R26, R15, !P5 ;  /* 0x0000000f1a1ae208 */ /* 0x000fe40006800000 */
[----:B------:R-:W-:Y:S01]  /*0660*/  FSETP.GEU.AND P6, PT, R30, R29, PT ;  /* 0x0000001d1e00720b */ /* 0x000fe20003fce000 */
[----:B------:R-:W-:Y:S01]  /*0670*/  IMAD R17, R17, 0x1500, R10 ;  /* 0x0000150011117824 */ /* 0x000fe200078e020a */
[----:B------:R-:W-:Y:S02]  /*0680*/  CS2R R10, SRZ ;  /* 0x00000000000a7805 */ /* 0x000fe4000001ff00 */
[----:B------:R-:W-:Y:S01]  /*0690*/  @!P1 FSEL R29, R29, R30, !P6 ;  /* 0x0000001e1d1d9208 */ /* 0x000fe20007000000 */
[----:B-1----:R-:W-:Y:S01]  /*06a0*/  IMAD.WIDE R16, R17, 0x4, R8 ;  /* 0x0000000411107825 */ /* 0x002fe200078e0208 */
[----:B------:R-:W-:-:S02]  /*06b0*/  ISETP.NE.AND P1, PT, R14, RZ, PT ;  /* 0x000000ff0e00720c */ /* 0x000fc40003f25270 */
[----:B------:R-:W-:Y:S02]  /*06c0*/  CS2R R8, SRZ ;  /* 0x0000000000087805 */ /* 0x000fe4000001ff00 */
[----:B------:R-:W-:Y:S01]  /*06d0*/  CS2R R14, SRZ ;  /* 0x00000000000e7805 */ /* 0x000fe2000001ff00 */
[----:B--2---:R-:W-:Y:S01]  /*06e0*/  IMAD.WIDE.U32 R30, R18, 0x4, R12 ;  /* 0x00000004121e7825 */ /* 0x004fe200078e000c */
[----:B------:R-:W-:-:S04]  /*06f0*/  CS2R R12, SRZ ;  /* 0x00000000000c7805 */ /* 0x000fc8000001ff00 */
[----:B------:R-:W2:Y:S04]  /*0700*/  @!P0 LDG.E.EL.128 R8, desc[UR6][R30.64] ;  /* 0x000000061e088981 */ /* 0x000ea8000c2e1d00 */
[----:B------:R-:W3:Y:S01]  /*0710*/  @!P0 LDG.E.128 R12, desc[UR6][R16.64] ;  /* 0x00000006100c8981 */ /* 0x000ee2000c1e1d00 */
[----:B------:R-:W1:Y:S01]  /*0720*/  S2UR UR5, SR_CgaCtaId ;  /* 0x00000000000579c3 */ /* 0x000e620000008800 */
[----:B------:R-:W-:Y:S02]  /*0730*/  P2R R25, PR, RZ, 0x20 ;  /* 0x00000020ff197803 */ /* 0x000fe40000000000 */
[----:B------:R-:W-:Y:S01]  /*0740*/  LOP3.LUT P5, RZ, R6, 0x1f, RZ, 0xc0, !PT ;  /* 0x0000001f06ff7812 */ /* 0x000fe200078ac0ff */
[----:B------:R-:W-:Y:S02]  /*0750*/  UMOV UR4, 0x400 ;  /* 0x0000040000047882 */ /* 0x000fe40000000000 */
[----:B-1----:R-:W-:Y:S01]  /*0760*/  UPRMT UR4, UR5, 0x654, UR4 ;  /* 0x0000065405047896 */ /* 0x002fe20008000004 */
[----:B------:R-:W-:-:S02]  /*0770*/  P2R R24, PR, RZ, 0x10 ;  /* 0x00000010ff187803 */ /* 0x000fc40000000000 */
[----:B------:R-:W-:Y:S02]  /*0780*/  ISETP.GE.AND P4, PT, R6, 0x8, PT ;  /* 0x000000080600780c */ /* 0x000fe40003f86270 */
[----:B--2---:R-:W-:Y:S02]  /*0790*/  SEL R19, R8, RZ, !P0 ;  /* 0x000000ff08137207 */ /* 0x004fe40004000000 */
[----:B------:R-:W-:Y:S02]  /*07a0*/  SEL R32, R9, RZ, !P0 ;  /* 0x000000ff09207207 */ /* 0x000fe40004000000 */
[----:B---3--:R-:W-:Y:S02]  /*07b0*/  SEL R9, R13, RZ, !P0 ;  /* 0x000000ff0d097207 */ /* 0x008fe40004000000 */
[----:B------:R-:W-:Y:S02]  /*07c0*/  SEL R8, R12, RZ, !P0 ;  /* 0x000000ff0c087207 */ /* 0x000fe40004000000 */
[----:B------:R-:W-:Y:S01]  /*07d0*/  SEL R13, R10, RZ, !P0 ;  /* 0x000000ff0a0d7207 */ /* 0x000fe20004000000 */
[----:B------:R-:W-:Y:S01]  /*07e0*/  FADD R9, R9, R32 ;  /* 0x0000002009097221 */ /* 0x000fe20000000000 */
[----:B------:R-:W-:Y:S01]  /*07f0*/  SEL R10, R14, RZ, !P0 ;  /* 0x000000ff0e0a7207 */ /* 0x000fe20004000000 */
[----:B------:R-:W-:Y:S01]  /*0800*/  FADD R8, R8, R19 ;  /* 0x0000001308087221 */ /* 0x000fe20000000000 */
[----:B------:R-:W-:Y:S01]  /*0810*/  SEL R12, R11, RZ, !P0 ;  /* 0x000000ff0b0c7207 */ /* 0x000fe20004000000 */
[----:B------:R-:W-:Y:S01]  /*0820*/  FADD R9, R28, R9 ;  /* 0x000000091c097221 */ /* 0x000fe20000000000 */
[----:B------:R-:W-:Y:S01]  /*0830*/  SEL R11, R15, RZ, !P0 ;  /* 0x000000ff0f0b7207 */ /* 0x000fe20004000000 */
[----:B------:R-:W-:Y:S01]  /*0840*/  FADD R10, R10, R13 ;  /* 0x0000000d0a0a7221 */ /* 0x000fe20000000000 */
[----:B------:R-:W-:-:S03]  /*0850*/  FADD R8, R27, R8 ;  /* 0x000000081b087221 */ /* 0x000fc60000000000 */
[----:B------:R-:W-:Y:S01]  /*0860*/  FADD R11, R11, R12 ;  /* 0x0000000c0b0b7221 */ /* 0x000fe20000000000 */
[----:B------:R-:W-:Y:S01]  /*0870*/  FADD R10, R29, R10 ;  /* 0x0000000a1d0a7221 */ /* 0x000fe20000000000 */
[----:B------:R-:W-:Y:S01]  /*0880*/  FADD R13, R9, R8 ;  /* 0x00000008090d7221 */ /* 0x000fe20000000000 */
[----:B------:R-:W1:Y:S01]  /*0890*/  LDC.64 R28, c[0x0][0x230] ;  /* 0x00008c00ff1c7b82 */ /* 0x000e620000000a00 */
[----:B------:R-:W-:Y:S02]  /*08a0*/  FADD R11, R26, R11 ;  /* 0x0000000b1a0b7221 */ /* 0x000fe40000000000 */
[----:B------:R-:W-:-:S04]  /*08b0*/  FADD R12, R10, R13 ;  /* 0x0000000d0a0c7221 */ /* 0x000fc80000000000 */
[----:B------:R-:W-:Y:S01]  /*08c0*/  FADD R12, R11, R12 ;  /* 0x0000000c0b0c7221 */ /* 0x000fe20000000000 */
[----:B------:R-:W2:Y:S04]  /*08d0*/  LDC.64 R26, c[0x0][0x228] ;  /* 0x00008a00ff1a7b82 */ /* 0x000ea80000000a00 */
[----:B------:R-:W-:-:S05]  /*08e0*/  FSEL R12, R12, RZ, !P0 ;  /* 0x000000ff0c0c7208 */ /* 0x000fca0004000000 */
[----:B------:R-:W3:Y:S02]  /*08f0*/  SHFL.BFLY PT, R13, R12, 0x10, 0x1f ;  /* 0x0e001f000c0d7f89 */ /* 0x000ee400000e0000 */
[----:B---3--:R-:W-:-:S05]  /*0900*/  FADD R13, R12, R13 ;  /* 0x0000000d0c0d7221 */ /* 0x008fca0000000000 */
[----:B------:R-:W3:Y:S02]  /*0910*/  SHFL.BFLY PT, R14, R13, 0x8, 0x1f ;  /* 0x0d001f000d0e7f89 */ /* 0x000ee400000e0000 */
[----:B---3--:R-:W-:-:S05]  /*0920*/  FADD R14, R13, R14 ;  /* 0x0000000e0d0e7221 */ /* 0x008fca0000000000 */
[----:B------:R-:W3:Y:S02]  /*0930*/  SHFL.BFLY PT, R15, R14, 0x4, 0x1f ;  /* 0x0c801f000e0f7f89 */ /* 0x000ee400000e0000 */
[----:B---3--:R-:W-:-:S05]  /*0940*/  FADD R15, R14, R15 ;  /* 0x0000000f0e0f7221 */ /* 0x008fca0000000000 */
[----:B------:R-:W3:Y:S02]  /*0950*/  SHFL.BFLY PT, R16, R15, 0x2, 0x1f ;  /* 0x0c401f000f107f89 */ /* 0x000ee400000e0000 */
[----:B---3--:R-:W-:-:S05]  /*0960*/  FADD R30, R15, R16 ;  /* 0x000000100f1e7221 */ /* 0x008fca0000000000 */
[----:B------:R-:W3:Y:S01]  /*0970*/  SHFL.BFLY PT, R31, R30, 0x1, 0x1f ;  /* 0x0c201f001e1f7f89 */ /* 0x000ee200000e0000 */
[C---:B--2---:R-:W-:Y:S01]  /*0980*/  IMAD.WIDE.U32 R26, R18.reuse, 0x4, R26 ;  /* 0x00000004121a7825 */ /* 0x044fe200078e001a */
[----:B------:R-:W-:Y:S02]  /*0990*/  CS2R R12, SRZ ;  /* 0x00000000000c7805 */ /* 0x000fe4000001ff00 */
[----:B------:R-:W-:Y:S02]  /*09a0*/  CS2R R14, SRZ ;  /* 0x00000000000e7805 */ /* 0x000fe4000001ff00 */
[----:B------:R-:W-:Y:S01]  /*09b0*/  CS2R R16, SRZ ;  /* 0x0000000000107805 */ /* 0x000fe2000001ff00 */
[----:B-1----:R-:W-:Y:S01]  /*09c0*/  IMAD.WIDE.U32 R28, R18, 0x4, R28 ;  /* 0x00000004121c7825 */ /* 0x002fe200078e001c */
[----:B------:R-:W-:Y:S02]  /*09d0*/  CS2R R18, SRZ ;  /* 0x0000000000127805 */ /* 0x000fe4000001ff00 */
[----:B------:R1:W2:Y:S04]  /*09e0*/  @!P0 LDG.E.EL.128 R12, desc[UR6][R26.64] ;  /* 0x000000061a0c8981 */ /* 0x0002a8000c2e1d00 */
[----:B------:R4:W5:Y:S01]  /*09f0*/  @!P0 LDG.E.EL.128 R16, desc[UR6][R28.64] ;  /* 0x000000061c108981 */ /* 0x000962000c2e1d00 */
[----:B---3--:R-:W-:Y:S01]  /*0a00*/  FADD R33, R30, R31 ;  /* 0x0000001f1e217221 */ /* 0x008fe20000000000 */
[----:B------:R-:W-:-:S04]  /*0a10*/  SHF.R.U32.HI R30, RZ, 0x3, R6 ;  /* 0x00000003ff1e7819 */ /* 0x000fc80000011606 */
[----:B------:R-:W-:-:S05]  /*0a20*/  LOP3.LUT R30, R30, 0x1c, RZ, 0xc0, !PT ;  /* 0x0000001c1e1e7812 */ /* 0x000fca00078ec0ff */
[----:B------:R-:W-:Y:S01]  /*0a30*/  @!P5 STS [R30+UR4], R33 ;  /* 0x000000211e00d988 */ /* 0x000fe20008000804 */
[----:B------:R-:W-:Y:S01]  /*0a40*/  IMAD.SHL.U32 R31, R6, 0x4, RZ ;  /* 0x00000004061f7824 */ /* 0x000fe200078e00ff */
[----:B------:R-:W-:Y:S06]  /*0a50*/  BAR.SYNC.DEFER_BLOCKING 0x0 ;  /* 0x0000000000007b1d */ /* 0x000fec0000010000 */
[----:B------:R-:W1:Y:S04]  /*0a60*/  @!P4 LDS R2, [R31+UR4] ;  /* 0x000000041f02c984 */ /* 0x000e680008000800 */
[----:B-1----:R-:W1:Y:S02]  /*0a70*/  SHFL.BFLY PT, R27, R2, 0x4, 0x1f ;  /* 0x0c801f00021b7f89 */ /* 0x002e6400000e0000 */
[----:B-1----:R-:W-:-:S05]  /*0a80*/  FADD R26, R2, R27 ;  /* 0x0000001b021a7221 */ /* 0x002fca0000000000 */
[----:B------:R-:W4:Y:S01]  /*0a90*/  SHFL.BFLY PT, R27, R26, 0x2, 0x1f ;  /* 0x0c401f001a1b7f89 */ /* 0x000f2200000e0000 */
[----:B------:R-:W-:Y:S02]  /*0aa0*/  P2R R23, PR, RZ, 0x8 ;  /* 0x00000008ff177803 */ /* 0x000fe40000000000 */
[----:B------:R-:W-:Y:S01]  /*0ab0*/  LOP3.LUT P3, RZ, R6, 0x7, RZ, 0xc0, !PT ;  /* 0x0000000706ff7812 */ /* 0x000fe2000786c0ff */
[----:B----4-:R-:W-:-:S05]  /*0ac0*/  FADD R29, R26, R27 ;  /* 0x0000001b1a1d7221 */ /* 0x010fca0000000000 */
[----:B------:R-:W1:Y:S01]  /*0ad0*/  SHFL.BFLY PT, R28, R29, 0x1, 0x1f ;  /* 0x0c201f001d1c7f89 */ /* 0x000e6200000e0000 */
[----:B------:R-:W-:Y:S01]  /*0ae0*/  ISETP.LT.AND P3, PT, R6, 0x8, !P3 ;  /* 0x000000080600780c */ /* 0x000fe20005f61270 */
[----:B-1----:R-:W-:-:S12]  /*0af0*/  FADD R32, R29, R28 ;  /* 0x0000001c1d207221 */ /* 0x002fd80000000000 */
[----:B------:R-:W-:Y:S01]  /*0b00*/  @P3 STS [R31+UR4], R32 ;  /* 0x000000201f003988 */ /* 0x000fe20008000804 */
[----:B------:R-:W-:Y:S06]  /*0b10*/  BAR.SYNC.DEFER_BLOCKING 0x0 ;  /* 0x0000000000007b1d */ /* 0x000fec0000010000 */
[----:B------:R-:W1:Y:S02]  /*0b20*/  LDS R27, [UR4] ;  /* 0x00000004ff1b7984 */ /* 0x000e640008000800 */
[----:B-1----:R-:W-:-:S04]  /*0b30*/  FADD R2, RZ, R27 ;  /* 0x0000001bff027221 */ /* 0x002fc80000000000 */
[C---:B------:R-:W-:Y:S01]  /*0b40*/  FFMA R27, R2.reuse, -0.001302083372138440609, R9 ;  /* 0xbaaaaaab021b7823 */ /* 0x040fe20000000009 */
[----:B------:R-:W-:-:S03]  /*0b50*/  FFMA R28, R2, -0.001302083372138440609, R8 ;  /* 0xbaaaaaab021c7823 */ /* 0x000fc60000000008 */
[----:B------:R-:W-:Y:S01]  /*0b60*/  FMUL R33, R27, R27 ;  /* 0x0000001b1b217220 */ /* 0x000fe20000400000 */
[----:B------:R-:W-:-:S03]  /*0b70*/  FFMA R26, R2, -0.001302083372138440609, R10 ;  /* 0xbaaaaaab021a7823 */ /* 0x000fc6000000000a */
[----:B------:R-:W-:Y:S01]  /*0b80*/  FFMA R33, R28, R28, R33 ;  /* 0x0000001c1c217223 */ /* 0x000fe20000000021 */
[----:B------:R-:W-:-:S03]  /*0b90*/  FFMA R2, R2, -0.001302083372138440609, R11 ;  /* 0xbaaaaaab02027823 */ /* 0x000fc6000000000b */
[----:B------:R-:W-:-:S04]  /*0ba0*/  FFMA R33, R26, R26, R33 ;  /* 0x0000001a1a217223 */ /* 0x000fc80000000021 */
[----:B------:R-:W-:-:S05]  /*0bb0*/  FFMA R33, R2, R2, R33 ;  /* 0x0000000202217223 */ /* 0x000fca0000000021 */
[----:B------:R-:W-:-:S05]  /*0bc0*/  FSEL R33, R33, RZ, !P0 ;  /* 0x000000ff21217208 */ /* 0x000fca0004000000 */
[----:B------:R-:W1:Y:S02]  /*0bd0*/  SHFL.BFLY PT, R32, R33, 0x10, 0x1f ;  /* 0x0e001f0021207f89 */ /* 0x000e6400000e0000 */
[----:B-1----:R-:W-:-:S05]  /*0be0*/  FADD R32, R33, R32 ;  /* 0x0000002021207221 */ /* 0x002fca0000000000 */
[----:B------:R-:W1:Y:S02]  /*0bf0*/  SHFL.BFLY PT, R29, R32, 0x8, 0x1f ;  /* 0x0d001f00201d7f89 */ /* 0x000e6400000e0000 */
[----:B-1----:R-:W-:-:S05]  /*0c00*/  FADD R29, R32, R29 ;  /* 0x0000001d201d7221 */ /* 0x002fca0000000000 */
[----:B------:R-:W1:Y:S02]  /*0c10*/  SHFL.BFLY PT, R34, R29, 0x4, 0x1f ;  /* 0x0c801f001d227f89 */ /* 0x000e6400000e0000 */
[----:B-1----:R-:W-:-:S05]  /*0c20*/  FADD R34, R29, R34 ;  /* 0x000000221d227221 */ /* 0x002fca0000000000 */
[----:B------:R-:W1:Y:S02]  /*0c30*/  SHFL.BFLY PT, R35, R34, 0x2, 0x1f ;  /* 0x0c401f0022237f89 */ /* 0x000e6400000e0000 */
[----:B-1----:R-:W-:-:S05]  /*0c40*/  FADD R35, R34, R35 ;  /* 0x0000002322237221 */ /* 0x002fca0000000000 */
[----:B------:R-:W1:Y:S02]  /*0c50*/  SHFL.BFLY PT, R36, R35, 0x1, 0x1f ;  /* 0x0c201f0023247f89 */ /* 0x000e6400000e0000 */
[----:B-1----:R-:W-:Y:S01]  /*0c60*/  FADD R37, R35, R36 ;  /* 0x0000002423257221 */ /* 0x002fe20000000000 */
[----:B------:R-:W-:Y:S06]  /*0c70*/  BAR.SYNC.DEFER_BLOCKING 0x0 ;  /* 0x0000000000007b1d */ /* 0x000fec0000010000 */
[----:B------:R-:W-:Y:S02]  /*0c80*/  @!P5 STS [R30+UR4], R37 ;  /* 0x000000251e00d988 */ /* 0x000fe40008000804 */
[----:B------:R-:W-:Y:S06]  /*0c90*/  BAR.SYNC.DEFER_BLOCKING 0x0 ;  /* 0x0000000000007b1d */ /* 0x000fec0000010000 */
[----:B------:R-:W1:Y:S01]  /*0ca0*/  @!P4 LDS R0, [R31+UR4] ;  /* 0x000000041f00c984 */ /* 0x000e620008000800 */
[----:B------:R-:W-:-:S02]  /*0cb0*/  ISETP.NE.AND P4, PT, R24, RZ, PT ;  /* 0x000000ff1800720c */ /* 0x000fc40003f85270 */
[----:B------:R-:W-:Y:S02]  /*0cc0*/  SEL R24, RZ, 0x1, !P2 ;  /* 0x00000001ff187807 */ /* 0x000fe40005000000 */
[----:B------:R-:W-:Y:S02]  /*0cd0*/  ISETP.NE.AND P2, PT, R22, RZ, PT ;  /* 0x000000ff1600720c */ /* 0x000fe40003f45270 */
[----:B------:R-:W-:Y:S02]  /*0ce0*/  SEL R22, RZ, 0x1, !P1 ;  /* 0x00000001ff167807 */ /* 0x000fe40004800000 */
[----:B------:R-:W-:-:S04]  /*0cf0*/  ISETP.NE.AND P1, PT, R21, RZ, PT ;  /* 0x000000ff1500720c */ /* 0x000fc80003f25270 */
[----:B------:R-:W-:-:S04]  /*0d00*/  SEL R22, R22, 0x2, P1 ;  /* 0x0000000216167807 */ /* 0x000fc80000800000 */
[----:B------:R-:W-:Y:S02]  /*0d10*/  SEL R21, R22, 0x3, P6 ;  /* 0x0000000316157807 */ /* 0x000fe40003000000 */
[----:B------:R-:W-:Y:S02]  /*0d20*/  ISETP.NE.AND P6, PT, R3, RZ, PT ;  /* 0x000000ff0300720c */ /* 0x000fe40003fc5270 */
[----:B-1----:R-:W1:Y:S01]  /*0d30*/  SHFL.BFLY PT, R3, R0, 0x4, 0x1f ;  /* 0x0c801f0000037f89 */ /* 0x002e6200000e0000 */
[----:B------:R-:W-:Y:S02]  /*0d40*/  ISETP.NE.AND P5, PT, R25, RZ, PT ;  /* 0x000000ff1900720c */ /* 0x000fe40003fa5270 */
[----:B------:R-:W-:-:S04]  /*0d50*/  SEL R24, R24, 0x2, P2 ;  /* 0x0000000218187807 */ /* 0x000fc80001000000 */
[----:B------:R-:W-:Y:S02]  /*0d60*/  SEL R24, R24, 0x3, P5 ;  /* 0x0000000318187807 */ /* 0x000fe40002800000 */
[----:B------:R-:W-:Y:S01]  /*0d70*/  ISETP.NE.AND P5, PT, R4, RZ, PT ;  /* 0x000000ff0400720c */ /* 0x000fe20003fa5270 */
[----:B-1----:R-:W-:-:S05]  /*0d80*/  FADD R3, R0, R3 ;  /* 0x0000000300037221 */ /* 0x002fca0000000000 */
[----:B------:R-:W1:Y:S01]  /*0d90*/  SHFL.BFLY PT, R4, R3, 0x2, 0x1f ;  /* 0x0c401f0003047f89 */ /* 0x000e6200000e0000 */
[----:B------:R-:W-:Y:S01]  /*0da0*/  ISETP.NE.AND P2, PT, R7, RZ, PT ;  /* 0x000000ff0700720c */ /* 0x000fe20003f45270 */
[----:B-1----:R-:W-:-:S05]  /*0db0*/  FADD R4, R3, R4 ;  /* 0x0000000403047221 */ /* 0x002fca0000000000 */
[----:B------:R-:W1:Y:S01]  /*0dc0*/  SHFL.BFLY PT, R7, R4, 0x1, 0x1f ;  /* 0x0c201f0004077f89 */ /* 0x000e6200000e0000 */
[----:B------:R-:W-:Y:S01]  /*0dd0*/  ISETP.NE.AND P1, PT, R20, RZ, PT ;  /* 0x000000ff1400720c */ /* 0x000fe20003f25270 */
[----:B-1----:R-:W-:-:S05]  /*0de0*/  FADD R20, R4, R7 ;  /* 0x0000000704147221 */ /* 0x002fca0000000000 */
[----:B------:R-:W-:Y:S01]  /*0df0*/  @P3 STS [R31+UR4], R20 ;  /* 0x000000141f003988 */ /* 0x000fe20008000804 */
[----:B------:R-:W-:Y:S06]  /*0e00*/  BAR.SYNC.DEFER_BLOCKING 0x0 ;  /* 0x0000000000007b1d */ /* 0x000fec0000010000 */
[----:B------:R-:W1:Y:S01]  /*0e10*/  LDS R7, [UR4] ;  /* 0x00000004ff077984 */ /* 0x000e620008000800 */
[----:B------:R-:W-:Y:S01]  /*0e20*/  IMAD.MOV.U32 R22, RZ, RZ, 0x3aaaaaab ;  /* 0x3aaaaaabff167424 */ /* 0x000fe200078e00ff */
[----:B------:R-:W-:Y:S01]  /*0e30*/  PRMT R24, R21, 0x3340, R24 ;  /* 0x0000334015187816 */ /* 0x000fe20000000018 */
[----:B------:R-:W-:Y:S01]  /*0e40*/  ULDC.64 UR4, c[0x0][0x238] ;  /* 0x00008e0000047ab9 */ /* 0x000fe20000000a00 */
[----:B------:R-:W-:-:S02]  /*0e50*/  SEL R21, RZ, 0x1, !P6 ;  /* 0x00000001ff157807 */ /* 0x000fc40007000000 */
[----:B------:R-:W-:Y:S02]  /*0e60*/  SEL R0, RZ, 0x1, !P5 ;  /* 0x00000001ff007807 */ /* 0x000fe40006800000 */
[----:B------:R-:W-:Y:S02]  /*0e70*/  ISETP.NE.AND P3, PT, R23, RZ, PT ;  /* 0x000000ff1700720c */ /* 0x000fe40003f65270 */
[----:B------:R-:W-:Y:S02]  /*0e80*/  SEL R21, R21, 0x2, P1 ;  /* 0x0000000215157807 */ /* 0x000fe40000800000 */
[----:B------:R-:W-:Y:S02]  /*0e90*/  SEL R0, R0, 0x2, P2 ;  /* 0x0000000200007807 */ /* 0x000fe40001000000 */
[----:B------:R-:W-:Y:S02]  /*0ea0*/  SEL R21, R21, 0x3, P3 ;  /* 0x0000000315157807 */ /* 0x000fe40001800000 */
[----:B------:R-:W-:-:S02]  /*0eb0*/  SEL R0, R0, 0x3, P4 ;  /* 0x0000000300007807 */ /* 0x000fc40002000000 */
[----:B------:R-:W-:Y:S02]  /*0ec0*/  LOP3.LUT R30, R31, 0x3fc, RZ, 0xc0, !PT ;  /* 0x000003fc1f1e7812 */ /* 0x000fe400078ec0ff */
[----:B------:R-:W-:Y:S01]  /*0ed0*/  PRMT R21, R0, 0x3340, R21 ;  /* 0x0000334000157816 */ /* 0x000fe20000000015 */
[----:B-1----:R-:W-:-:S04]  /*0ee0*/  FADD R7, RZ, R7 ;  /* 0x00000007ff077221 */ /* 0x002fc80000000000 */
[----:B------:R-:W-:Y:S01]  /*0ef0*/  FFMA R3, R7, R22, 9.9999999747524270788e-07 ;  /* 0x358637bd07037423 */ /* 0x000fe20000000016 */
[----:B------:R-:W-:Y:S01]  /*0f00*/  IMAD R29, R5, 0x300, R30 ;  /* 0x00000300051d7824 */ /* 0x000fe200078e021e */
[----:B------:R-:W-:Y:S01]  /*0f10*/  PRMT R33, R21, 0x5410, R24 ;  /* 0x0000541015217816 */ /* 0x000fe20000000018 */
[----:B------:R-:W1:Y:S03]  /*0f20*/  LDC.64 R22, c[0x0][0x250] ;  /* 0x00009400ff167b82 */ /* 0x000e660000000a00 */
[----:B------:R-:W3:Y:S01]  /*0f30*/  MUFU.RSQ R3, R3 ;  /* 0x0000000300037308 */ /* 0x000ee20000001400 */
[----:B------:R-:W-:-:S04]  /*0f40*/  IADD3 R30, P1, R29, UR4, RZ ;  /* 0x000000041d1e7c10 */ /* 0x000fc8000ff3e0ff */
[----:B------:R-:W4:Y:S01]  /*0f50*/  LDC.64 R24, c[0x0][0x240] ;  /* 0x00009000ff187b82 */ /* 0x000f220000000a00 */
[----:B--2---:R-:W-:Y:S02]  /*0f60*/  SEL R7, R12, RZ, !P0 ;  /* 0x000000ff0c077207 */ /* 0x004fe40004000000 */
[----:B-----5:R-:W-:-:S05]  /*0f70*/  SEL R16, R16, RZ, !P0 ;  /* 0x000000ff10107207 */ /* 0x020fca0004000000 */
[----:B------:R-:W2:Y:S01]  /*0f80*/  LDC.64 R20, c[0x0][0x248] ;  /* 0x00009200ff147b82 */ /* 0x000ea20000000a00 */
[----:B---3--:R-:W-:Y:S01]  /*0f90*/  FMUL R12, R28, R3 ;  /* 0x000000031c0c7220 */ /* 0x008fe20000400000 */
[----:B------:R-:W-:Y:S02]  /*0fa0*/  LEA.HI.X.SX32 R31, R29, UR5, 0x1, P1 ;  /* 0x000000051d1f7c11 */ /* 0x000fe400088f0eff */
[----:B------:R-:W-:Y:S01]  /*0fb0*/  LOP3.LUT P1, RZ, R6, 0xff, RZ, 0xc0, !PT ;  /* 0x000000ff06ff7812 */ /* 0x000fe2000782c0ff */
[----:B------:R-:W-:-:S03]  /*0fc0*/  FFMA R16, R7, R12, R16 ;  /* 0x0000000c07107223 */ /* 0x000fc60000000010 */
[----:B------:R-:W3:Y:S01]  /*0fd0*/  LDC.64 R6, c[0x0][0x258] ;  /* 0x00009600ff067b82 */ /* 0x000ee20000000a00 */
[----:B------:R-:W-:Y:S01]  /*0fe0*/  SEL R0, R13, RZ, !P0 ;  /* 0x000000ff0d007207 */ /* 0x000fe20004000000 */
[-C--:B------:R-:W-:Y:S01]  /*0ff0*/  FMUL R13, R27, R3.reuse ;  /* 0x000000031b0d7220 */ /* 0x080fe20000400000 */
[----:B------:R-:W-:Y:S02]  /*1000*/  SEL R17, R17, RZ, !P0 ;  /* 0x000000ff11117207 */ /* 0x000fe40004000000 */
[----:B------:R-:W-:Y:S01]  /*1010*/  SEL R27, R14, RZ, !P0 ;  /* 0x000000ff0e1b7207 */ /* 0x000fe20004000000 */
[----:B------:R-:W-:Y:S01]  /*1020*/  FMUL R14, R26, R3 ;  /* 0x000000031a0e7220 */ /* 0x000fe20000400000 */
[----:B------:R-:W-:Y:S01]  /*1030*/  SEL R18, R18, RZ, !P0 ;  /* 0x000000ff12127207 */ /* 0x000fe20004000000 */
[----:B------:R-:W-:Y:S01]  /*1040*/  FFMA R17, R0, R13, R17 ;  /* 0x0000000d00117223 */ /* 0x000fe20000000011 */
[----:B------:R-:W-:Y:S01]  /*1050*/  SEL R0, R15, RZ, !P0 ;  /* 0x000000ff0f007207 */ /* 0x000fe20004000000 */
[----:B------:R-:W-:Y:S01]  /*1060*/  FMUL R15, R2, R3 ;  /* 0x00000003020f7220 */ /* 0x000fe20000400000 */
[----:B------:R-:W-:Y:S01]  /*1070*/  SEL R19, R19, RZ, !P0 ;  /* 0x000000ff13137207 */ /* 0x000fe20004000000 */
[----:B----4-:R-:W-:-:S04]  /*1080*/  IMAD.WIDE R24, R29, 0x4, R24 ;  /* 0x000000041d187825 */ /* 0x010fc800078e0218 */
[----:B------:R-:W-:Y:S01]  /*1090*/  FFMA R18, R27, R14, R18 ;  /* 0x0000000e1b127223 */ /* 0x000fe20000000012 */
[----:B--2---:R-:W-:-:S04]  /*10a0*/  IMAD.WIDE R20, R29, 0x4, R20 ;  /* 0x000000041d147825 */ /* 0x004fc800078e0214 */
[----:B------:R-:W-:Y:S01]  /*10b0*/  FFMA R19, R0, R15, R19 ;  /* 0x0000000f00137223 */ /* 0x000fe20000000013 */
[----:B------:R2:W-:Y:S01]  /*10c0*/  @!P0 STG.E desc[UR6][R30.64], R33 ;  /* 0x000000211e008986 */ /* 0x0005e2000c101906 */
[----:B-1----:R-:W-:-:S03]  /*10d0*/  IMAD.WIDE R22, R29, 0x4, R22 ;  /* 0x000000041d167825 */ /* 0x002fc600078e0216 */
[----:B------:R2:W-:Y:S04]  /*10e0*/  @!P0 STG.E.128 desc[UR6][R24.64], R8 ;  /* 0x0000000818008986 */ /* 0x0005e8000c101d06 */
[----:B------:R2:W-:Y:S01]  /*10f0*/  @!P0 STG.E.128 desc[UR6][R20.64], R12 ;  /* 0x0000000c14008986 */ /* 0x0005e2000c101d06 */
[----:B---3--:R-:W-:-:S03]  /*1100*/  IMAD.WIDE R6, R5, 0x4, R6 ;  /* 0x0000000405067825 */ /* 0x008fc600078e0206 */
[----:B------:R2:W-:Y:S01]  /*1110*/  @!P0 STG.E.128 desc[UR6][R22.64], R16 ;  /* 0x0000001016008986 */ /* 0x0005e2000c101d06 */
[----:B------:R-:W-:Y:S05]  /*1120*/  @P1 EXIT ;  /* 0x000000000000194d */ /* 0x000fea0003800000 */
[----:B------:R-:W-:-:S05]  /*1130*/  FMUL R3, R3, 0.001302083372138440609 ;  /* 0x3aaaaaab03037820 */ /* 0x000fca0000400000 */
[----:B------:R-:W-:Y:S01]  /*1140*/  STG.E desc[UR6][R6.64], R3 ;  /* 0x0000000306007986 */ /* 0x000fe2000c101906 */
[----:B------:R-:W-:Y:S05]  /*1150*/  EXIT ;  /* 0x000000000000794d */ /* 0x000fea0003800000 */
.L_x_0:
[----:B------:R-:W-:-:S00]  /*1160*/  BRA `(.L_x_0) ;  /* 0xfffffffc00fc7947 */ /* 0x000fc0000383ffff */
[----:B------:R-:W-:-:S00]  /*1170*/  NOP ;  /* 0x0000000000007918 */ /* 0x000fc00000000000 */
        /* <DEDUP_REMOVED lines=8> */
.L_x_1:


//--------------------- .nv.global.init           --------------------------
	.section	.nv.global.init,"aw",@progbits
.nv.global.init:
	.type		_$_str,@object
	.size		_$_str,(.L_0 - _$_str)
_$_str:
        /*0000*/ 	.byte	0x5f, 0x5f, 0x43, 0x55, 0x44, 0x41, 0x5f, 0x46, 0x54, 0x5a, 0x00
.L_0:


//--------------------- .nv.shared.triton_per_fused_add_clone_max_pool2d_with_indices_native_layer_norm_native_layer_norm_backward_35 --------------------------
	.section	.nv.shared.triton_per_fused_add_clone_max_pool2d_with_indices_native_layer_norm_native_layer_norm_backward_35,"aw",@nobits
	.sectionflags	@""
	.align	16
	.zero		1024


//--------------------- .nv.constant0.triton_per_fused_add_clone_max_pool2d_with_indices_native_layer_norm_native_layer_norm_backward_35 --------------------------
	.section	.nv.constant0.triton_per_fused_add_clone_max_pool2d_with_indices_native_layer_norm_native_layer_norm_backward_35,"a",@progbits
	.sectionflags	@""
	.align	4
.nv.constant0.triton_per_fused_add_clone_max_pool2d_with_indices_native_layer_norm_native_layer_norm_backward_35:
	.zero		616
